	.headerflags	@"EF_CUDA_TEXMODE_UNIFIED EF_CUDA_64BIT_ADDRESS EF_CUDA_ACCELERATORS EF_CUDA_SM90 EF_CUDA_VIRTUAL_SM(EF_CUDA_SM90)"
	.elftype	@"ET_EXEC"


//--------------------- .nv.info                  --------------------------
	.section	.nv.info,"",@"SHT_CUDA_INFO"
	.align	4


	//----- nvinfo : EIATTR_REGCOUNT
	.align		4
        /*0000*/ 	.byte	0x04, 0x2f
        /*0002*/ 	.short	(.L_1 - .L_0)
	.align		4
.L_0:
        /*0004*/ 	.word	index@(triton_poi_fused_add_convolution_22)
        /*0008*/ 	.word	0x0000001e


	//----- nvinfo : EIATTR_MIN_STACK_SIZE
	.align		4
.L_1:
        /*000c*/ 	.byte	0x04, 0x12
        /*000e*/ 	.short	(.L_3 - .L_2)
	.align		4
.L_2:
        /*0010*/ 	.word	index@(triton_poi_fused_add_convolution_22)
        /*0014*/ 	.word	0x00000000


	//----- nvinfo : EIATTR_FRAME_SIZE
	.align		4
.L_3:
        /*0018*/ 	.byte	0x04, 0x11
        /*001a*/ 	.short	(.L_5 - .L_4)
	.align		4
.L_4:
        /*001c*/ 	.word	index@(triton_poi_fused_add_convolution_22)
        /*0020*/ 	.word	0x00000000


	//----- nvinfo : EIATTR_MIN_STACK_SIZE
	.align		4
.L_5:
        /*0024*/ 	.byte	0x04, 0x12
        /*0026*/ 	.short	(.L_7 - .L_6)
	.align		4
.L_6:
        /*0028*/ 	.word	index@(triton_poi_fused_add_convolution_22)
        /*002c*/ 	.word	0x00000000
.L_7:


//--------------------- .nv.info.triton_poi_fused_add_convolution_22 --------------------------
	.section	.nv.info.triton_poi_fused_add_convolution_22,"",@"SHT_CUDA_INFO"
	.sectionflags	@""
	.align	4


	//----- nvinfo : EIATTR_CUDA_API_VERSION
	.align		4
        /*0000*/ 	.byte	0x04, 0x37
        /*0002*/ 	.short	(.L_9 - .L_8)
.L_8:
        /*0004*/ 	.word	0x0000007c


	//----- nvinfo : EIATTR_KPARAM_INFO
	.align		4
.L_9:
        /*0008*/ 	.byte	0x04, 0x17
        /*000a*/ 	.short	(.L_11 - .L_10)
.L_10:
        /*000c*/ 	.word	0x00000000
        /*0010*/ 	.short	0x0003
        /*0012*/ 	.short	0x0018
        /*0014*/ 	.byte	0x00, 0xf0, 0x11, 0x00


	//----- nvinfo : EIATTR_KPARAM_INFO
	.align		4
.L_11:
        /*0018*/ 	.byte	0x04, 0x17
        /*001a*/ 	.short	(.L_13 - .L_12)
.L_12:
        /*001c*/ 	.word	0x00000000
        /*0020*/ 	.short	0x0002
        /*0022*/ 	.short	0x0010
        /*0024*/ 	.byte	0x00, 0xf4, 0x21, 0x00


	//----- nvinfo : EIATTR_KPARAM_INFO
	.align		4
.L_13:
        /*0028*/ 	.byte	0x04, 0x17
        /*002a*/ 	.short	(.L_15 - .L_14)
.L_14:
        /*002c*/ 	.word	0x00000000
        /*0030*/ 	.short	0x0001
        /*0032*/ 	.short	0x0008
        /*0034*/ 	.byte	0x00, 0xf4, 0x21, 0x00


	//----- nvinfo : EIATTR_KPARAM_INFO
	.align		4
.L_15:
        /*0038*/ 	.byte	0x04, 0x17
        /*003a*/ 	.short	(.L_17 - .L_16)
.L_16:
        /*003c*/ 	.word	0x00000000
        /*0040*/ 	.short	0x0000
        /*0042*/ 	.short	0x0000
        /*0044*/ 	.byte	0x00, 0xf4, 0x21, 0x00


	//----- nvinfo : EIATTR_SPARSE_MMA_MASK
	.align		4
.L_17:
        /*0048*/ 	.byte	0x03, 0x50
        /*004a*/ 	.short	0x0000


	//----- nvinfo : EIATTR_MAXREG_COUNT
	.align		4
        /*004c*/ 	.byte	0x03, 0x1b
        /*004e*/ 	.short	0x00ff


	//----- nvinfo : EIATTR_EXIT_INSTR_OFFSETS
	.align		4
        /*0050*/ 	.byte	0x04, 0x1c
        /*0052*/ 	.short	(.L_19 - .L_18)


	//   ....[0]....
.L_18:
        /*0054*/ 	.word	0x00000290


	//----- nvinfo : EIATTR_REQNTID
	.align		4
.L_19:
        /*0058*/ 	.byte	0x04, 0x10
        /*005a*/ 	.short	(.L_21 - .L_20)
.L_20:
        /*005c*/ 	.word	0x00000080
        /*0060*/ 	.word	0x00000001
        /*0064*/ 	.word	0x00000001


	//----- nvinfo : EIATTR_CBANK_PARAM_SIZE
	.align		4
.L_21:
        /*0068*/ 	.byte	0x03, 0x19
        /*006a*/ 	.short	0x001c


	//----- nvinfo : EIATTR_PARAM_CBANK
	.align		4
        /*006c*/ 	.byte	0x04, 0x0a
        /*006e*/ 	.short	(.L_23 - .L_22)
	.align		4
.L_22:
        /*0070*/ 	.word	index@(.nv.constant0.triton_poi_fused_add_convolution_22)
        /*0074*/ 	.short	0x0210
        /*0076*/ 	.short	0x001c


	//----- nvinfo : EIATTR_SW_WAR
	.align		4
.L_23:
        /*0078*/ 	.byte	0x04, 0x36
        /*007a*/ 	.short	(.L_25 - .L_24)
.L_24:
        /*007c*/ 	.word	0x00000008
.L_25:


//--------------------- .nv.callgraph             --------------------------
	.section	.nv.callgraph,"",@"SHT_CUDA_CALLGRAPH"
	.align	4
	.sectionentsize	8
	.align		4
        /*0000*/ 	.word	0x00000000
	.align		4
        /*0004*/ 	.word	0xffffffff
	.align		4
        /*0008*/ 	.word	0x00000000
	.align		4
        /*000c*/ 	.word	0xfffffffe
	.align		4
        /*0010*/ 	.word	0x00000000
	.align		4
        /*0014*/ 	.word	0xfffffffd
	.align		4
        /*0018*/ 	.word	0x00000000
	.align		4
        /*001c*/ 	.word	0xfffffffc


//--------------------- .text.triton_poi_fused_add_convolution_22 --------------------------
	.section	.text.triton_poi_fused_add_convolution_22,"ax",@progbits
	.align	128
        .global         triton_poi_fused_add_convolution_22
        .type           triton_poi_fused_add_convolution_22,@function
        .size           triton_poi_fused_add_convolution_22,(.L_x_1 - triton_poi_fused_add_convolution_22)
        .other          triton_poi_fused_add_convolution_22,@"STO_CUDA_ENTRY STV_DEFAULT"
triton_poi_fused_add_convolution_22:
.text.triton_poi_fused_add_convolution_22:
[----:B------:R-:W-:Y:S01]  /*0000*/  LDC R1, c[0x0][0x28] ;  /* 0x00000a00ff017b82 */ /* 0x000fe20000000800 */
[----:B------:R-:W1:Y:S07]  /*0010*/  S2R R0, SR_TID.X ;  /* 0x0000000000007919 */ /* 0x000e6e0000002100 */
[----:B------:R-:W2:Y:S01]  /*0020*/  LDC.64 R4, c[0x0][0x220] ;  /* 0x00008800ff047b82 */ /* 0x000ea20000000a00 */
[----:B------:R-:W-:Y:S01]  /*0030*/  ULDC.64 UR4, c[0x0][0x208] ;  /* 0x0000820000047ab9 */ /* 0x000fe20000000a00 */
[----:B------:R-:W3:Y:S06]  /*0040*/  S2R R7, SR_CTAID.X ;  /* 0x0000000000077919 */ /* 0x000eec0000002500 */
[----:B------:R-:W4:Y:S08]  /*0050*/  LDC.64 R2, c[0x0][0x210] ;  /* 0x00008400ff027b82 */ /* 0x000f300000000a00 */
[----:B------:R-:W5:Y:S01]  /*0060*/  LDC.64 R24, c[0x0][0x218] ;  /* 0x00008600ff187b82 */ /* 0x000f620000000a00 */
[----:B-1----:R-:W-:-:S04]  /*0070*/  SHF.L.U32 R0, R0, 0x2, RZ ;  /* 0x0000000200007819 */ /* 0x002fc800000006ff */
[----:B------:R-:W-:Y:S02]  /*0080*/  LOP3.LUT R0, R0, 0x1fc, RZ, 0xc0, !PT ;  /* 0x000001fc00007812 */ /* 0x000fe400078ec0ff */
[----:B---3--:R-:W-:Y:S02]  /*0090*/  SHF.R.S32.HI R6, RZ, 0x15, R7 ;  /* 0x00000015ff067819 */ /* 0x008fe40000011407 */
[----:B------:R-:W-:Y:S02]  /*00a0*/  LEA R7, R7, R0, 0xa ;  /* 0x0000000007077211 */ /* 0x000fe400078e50ff */
[----:B------:R-:W-:-:S03]  /*00b0*/  SGXT R0, R6, 0x1 ;  /* 0x000000010600781a */ /* 0x000fc60000000200 */
[----:B----4-:R-:W-:Y:S01]  /*00c0*/  IMAD.WIDE R2, R7, 0x4, R2 ;  /* 0x0000000407027825 */ /* 0x010fe200078e0202 */
[----:B------:R-:W-:-:S03]  /*00d0*/  LEA.HI R0, R0, R7, RZ, 0x7 ;  /* 0x0000000700007211 */ /* 0x000fc600078f38ff */
[----:B-----5:R-:W-:Y:S01]  /*00e0*/  IMAD.WIDE R24, R7, 0x4, R24 ;  /* 0x0000000407187825 */ /* 0x020fe200078e0218 */
[----:B------:R-:W-:Y:S01]  /*00f0*/  LOP3.LUT R0, R0, 0xffffff80, RZ, 0xc0, !PT ;  /* 0xffffff8000007812 */ /* 0x000fe200078ec0ff */
[----:B------:R-:W3:Y:S03]  /*0100*/  LDG.E.128 R16, desc[UR4][R2.64] ;  /* 0x0000000402107981 */ /* 0x000ee6000c1e1d00 */
[----:B------:R-:W-:Y:S01]  /*0110*/  IADD3 R9, R7, -R0, RZ ;  /* 0x8000000007097210 */ /* 0x000fe20007ffe0ff */
[----:B------:R-:W4:Y:S04]  /*0120*/  LDG.E.128 R20, desc[UR4][R24.64] ;  /* 0x0000000418147981 */ /* 0x000f28000c1e1d00 */
[----:B--2---:R-:W-:Y:S01]  /*0130*/  IMAD.WIDE R4, R9, 0x4, R4 ;  /* 0x0000000409047825 */ /* 0x004fe200078e0204 */
[----:B------:R-:W2:Y:S04]  /*0140*/  LDG.E.128 R12, desc[UR4][R2.64+0x800] ;  /* 0x00080004020c7981 */ /* 0x000ea8000c1e1d00 */
[----:B------:R-:W5:Y:S04]  /*0150*/  LDG.E.128 R8, desc[UR4][R24.64+0x800] ;  /* 0x0008000418087981 */ /* 0x000f68000c1e1d00 */
[----:B------:R-:W3:Y:S02]  /*0160*/  LDG.E.EL.128 R4, desc[UR4][R4.64] ;  /* 0x0000000404047981 */ /* 0x000ee4000c2e1d00 */
[----:B---3--:R-:W-:Y:S01]  /*0170*/  FADD R0, R17, R5 ;  /* 0x0000000511007221 */ /* 0x008fe20000000000 */
[----:B------:R-:W-:Y:S01]  /*0180*/  FADD R17, R18, R6 ;  /* 0x0000000612117221 */ /* 0x000fe20000000000 */
[----:B------:R-:W-:-:S02]  /*0190*/  FADD R27, R16, R4 ;  /* 0x00000004101b7221 */ /* 0x000fc40000000000 */
[----:B----4-:R-:W-:Y:S01]  /*01a0*/  FADD R21, R21, R0 ;  /* 0x0000000015157221 */ /* 0x010fe20000000000 */
[----:B------:R-:W-:Y:S01]  /*01b0*/  FADD R22, R22, R17 ;  /* 0x0000001116167221 */ /* 0x000fe20000000000 */
[----:B--2---:R-:W-:Y:S01]  /*01c0*/  FADD R17, R12, R4 ;  /* 0x000000040c117221 */ /* 0x004fe20000000000 */
[----:B------:R-:W-:Y:S01]  /*01d0*/  FADD R0, R13, R5 ;  /* 0x000000050d007221 */ /* 0x000fe20000000000 */
[--C-:B------:R-:W-:Y:S01]  /*01e0*/  FADD R16, R19, R7.reuse ;  /* 0x0000000713107221 */ /* 0x100fe20000000000 */
[----:B------:R-:W-:Y:S01]  /*01f0*/  FADD R5, R14, R6 ;  /* 0x000000060e057221 */ /* 0x000fe20000000000 */
[----:B------:R-:W-:Y:S01]  /*0200*/  FADD R4, R15, R7 ;  /* 0x000000070f047221 */ /* 0x000fe20000000000 */
[----:B------:R-:W-:Y:S01]  /*0210*/  FADD R20, R20, R27 ;  /* 0x0000001b14147221 */ /* 0x000fe20000000000 */
[----:B------:R-:W-:Y:S01]  /*0220*/  FADD R23, R23, R16 ;  /* 0x0000001017177221 */ /* 0x000fe20000000000 */
[----:B-----5:R-:W-:Y:S01]  /*0230*/  FADD R8, R8, R17 ;  /* 0x0000001108087221 */ /* 0x020fe20000000000 */
[----:B------:R-:W-:Y:S01]  /*0240*/  FADD R9, R9, R0 ;  /* 0x0000000009097221 */ /* 0x000fe20000000000 */
[----:B------:R-:W-:Y:S01]  /*0250*/  FADD R10, R10, R5 ;  /* 0x000000050a0a7221 */ /* 0x000fe20000000000 */
[----:B------:R-:W-:Y:S01]  /*0260*/  FADD R11, R11, R4 ;  /* 0x000000040b0b7221 */ /* 0x000fe20000000000 */
[----:B------:R-:W-:Y:S04]  /*0270*/  STG.E.128 desc[UR4][R2.64], R20 ;  /* 0x0000001402007986 */ /* 0x000fe8000c101d04 */
[----:B------:R-:W-:Y:S01]  /*0280*/  STG.E.128 desc[UR4][R2.64+0x800], R8 ;  /* 0x0008000802007986 */ /* 0x000fe2000c101d04 */
[----:B------:R-:W-:Y:S05]  /*0290*/  EXIT ;  /* 0x000000000000794d */ /* 0x000fea0003800000 */
.L_x_0:
[----:B------:R-:W-:-:S00]  /*02a0*/  BRA `(.L_x_0) ;  /* 0xfffffffc00fc7947 */ /* 0x000fc0000383ffff */
[----:B------:R-:W-:-:S00]  /*02b0*/  NOP ;  /* 0x0000000000007918 */ /* 0x000fc00000000000 */
        /* <DEDUP_REMOVED lines=12> */
.L_x_1:


//--------------------- .nv.constant0.triton_poi_fused_add_convolution_22 --------------------------
	.section	.nv.constant0.triton_poi_fused_add_convolution_22,"a",@progbits
	.sectionflags	@""
	.align	4
.nv.constant0.triton_poi_fused_add_convolution_22:
	.zero		556
